//
// Generated by NVIDIA NVVM Compiler
//
// Compiler Build ID: CL-36424714
// Cuda compilation tools, release 13.0, V13.0.88
// Based on NVVM 20.0.0
//

.version 9.0
.target sm_100
.address_size 64

	// .globl	_Z17group_gemm_kernelPKfS0_Pfiiii

.visible .entry _Z17group_gemm_kernelPKfS0_Pfiiii(
	.param .u64 .ptr .align 1 _Z17group_gemm_kernelPKfS0_Pfiiii_param_0,
	.param .u64 .ptr .align 1 _Z17group_gemm_kernelPKfS0_Pfiiii_param_1,
	.param .u64 .ptr .align 1 _Z17group_gemm_kernelPKfS0_Pfiiii_param_2,
	.param .u32 _Z17group_gemm_kernelPKfS0_Pfiiii_param_3,
	.param .u32 _Z17group_gemm_kernelPKfS0_Pfiiii_param_4,
	.param .u32 _Z17group_gemm_kernelPKfS0_Pfiiii_param_5,
	.param .u32 _Z17group_gemm_kernelPKfS0_Pfiiii_param_6
)
{
	.reg .pred 	%p<15>;
	.reg .b32 	%r<48>;
	.reg .b32 	%f<68>;
	.reg .b64 	%rd<40>;

	ld.param.u64 	%rd5, [_Z17group_gemm_kernelPKfS0_Pfiiii_param_0];
	ld.param.u64 	%rd6, [_Z17group_gemm_kernelPKfS0_Pfiiii_param_1];
	ld.param.u64 	%rd4, [_Z17group_gemm_kernelPKfS0_Pfiiii_param_2];
	ld.param.u32 	%r27, [_Z17group_gemm_kernelPKfS0_Pfiiii_param_3];
	ld.param.u32 	%r24, [_Z17group_gemm_kernelPKfS0_Pfiiii_param_4];
	ld.param.u32 	%r25, [_Z17group_gemm_kernelPKfS0_Pfiiii_param_5];
	ld.param.u32 	%r26, [_Z17group_gemm_kernelPKfS0_Pfiiii_param_6];
	cvta.to.global.u64 	%rd1, %rd6;
	cvta.to.global.u64 	%rd2, %rd5;
	mov.u32 	%r1, %ctaid.x;
	mov.u32 	%r2, %ctaid.y;
	mov.u32 	%r3, %tid.x;
	setp.ge.s32 	%p1, %r1, %r27;
	setp.ge.s32 	%p2, %r2, %r24;
	or.pred  	%p3, %p1, %p2;
	setp.ge.s32 	%p4, %r3, %r25;
	or.pred  	%p5, %p3, %p4;
	@%p5 bra 	$L__BB0_14;
	mul.lo.s32 	%r4, %r24, %r1;
	mul.lo.s32 	%r5, %r26, %r1;
	setp.lt.s32 	%p6, %r26, 1;
	mov.f32 	%f67, 0f00000000;
	@%p6 bra 	$L__BB0_13;
	add.s32 	%r29, %r4, %r2;
	mul.lo.s32 	%r6, %r29, %r26;
	and.b32  	%r7, %r26, 7;
	setp.lt.u32 	%p7, %r26, 8;
	mov.f32 	%f67, 0f00000000;
	mov.b32 	%r46, 0;
	@%p7 bra 	$L__BB0_5;
	and.b32  	%r46, %r26, 2147483640;
	neg.s32 	%r44, %r46;
	mad.lo.s32 	%r43, %r5, %r25, %r3;
	shl.b32 	%r11, %r25, 3;
	add.s64 	%rd3, %rd2, 16;
	mov.f32 	%f67, 0f00000000;
	mul.wide.s32 	%rd11, %r25, 4;
	mov.u32 	%r42, %r6;
$L__BB0_4:
	.pragma "nounroll";
	mul.wide.s32 	%rd7, %r42, 4;
	add.s64 	%rd8, %rd3, %rd7;
	ld.global.f32 	%f17, [%rd8+-16];
	mul.wide.s32 	%rd9, %r43, 4;
	add.s64 	%rd10, %rd1, %rd9;
	ld.global.f32 	%f18, [%rd10];
	fma.rn.f32 	%f19, %f17, %f18, %f67;
	ld.global.f32 	%f20, [%rd8+-12];
	add.s64 	%rd12, %rd10, %rd11;
	ld.global.f32 	%f21, [%rd12];
	fma.rn.f32 	%f22, %f20, %f21, %f19;
	ld.global.f32 	%f23, [%rd8+-8];
	add.s64 	%rd13, %rd12, %rd11;
	ld.global.f32 	%f24, [%rd13];
	fma.rn.f32 	%f25, %f23, %f24, %f22;
	ld.global.f32 	%f26, [%rd8+-4];
	add.s64 	%rd14, %rd13, %rd11;
	ld.global.f32 	%f27, [%rd14];
	fma.rn.f32 	%f28, %f26, %f27, %f25;
	ld.global.f32 	%f29, [%rd8];
	add.s64 	%rd15, %rd14, %rd11;
	ld.global.f32 	%f30, [%rd15];
	fma.rn.f32 	%f31, %f29, %f30, %f28;
	ld.global.f32 	%f32, [%rd8+4];
	add.s64 	%rd16, %rd15, %rd11;
	ld.global.f32 	%f33, [%rd16];
	fma.rn.f32 	%f34, %f32, %f33, %f31;
	ld.global.f32 	%f35, [%rd8+8];
	add.s64 	%rd17, %rd16, %rd11;
	ld.global.f32 	%f36, [%rd17];
	fma.rn.f32 	%f37, %f35, %f36, %f34;
	ld.global.f32 	%f38, [%rd8+12];
	add.s64 	%rd18, %rd17, %rd11;
	ld.global.f32 	%f39, [%rd18];
	fma.rn.f32 	%f67, %f38, %f39, %f37;
	add.s32 	%r44, %r44, 8;
	add.s32 	%r43, %r43, %r11;
	add.s32 	%r42, %r42, 8;
	setp.ne.s32 	%p8, %r44, 0;
	@%p8 bra 	$L__BB0_4;
$L__BB0_5:
	setp.eq.s32 	%p9, %r7, 0;
	@%p9 bra 	$L__BB0_13;
	and.b32  	%r19, %r26, 3;
	setp.lt.u32 	%p10, %r7, 4;
	@%p10 bra 	$L__BB0_8;
	add.s32 	%r30, %r46, %r6;
	add.s32 	%r31, %r46, %r5;
	mad.lo.s32 	%r32, %r31, %r25, %r3;
	mul.wide.s32 	%rd19, %r30, 4;
	add.s64 	%rd20, %rd2, %rd19;
	ld.global.f32 	%f41, [%rd20];
	mul.wide.s32 	%rd21, %r32, 4;
	add.s64 	%rd22, %rd1, %rd21;
	ld.global.f32 	%f42, [%rd22];
	fma.rn.f32 	%f43, %f41, %f42, %f67;
	ld.global.f32 	%f44, [%rd20+4];
	mul.wide.s32 	%rd23, %r25, 4;
	add.s64 	%rd24, %rd22, %rd23;
	ld.global.f32 	%f45, [%rd24];
	fma.rn.f32 	%f46, %f44, %f45, %f43;
	ld.global.f32 	%f47, [%rd20+8];
	add.s64 	%rd25, %rd24, %rd23;
	ld.global.f32 	%f48, [%rd25];
	fma.rn.f32 	%f49, %f47, %f48, %f46;
	ld.global.f32 	%f50, [%rd20+12];
	add.s64 	%rd26, %rd25, %rd23;
	ld.global.f32 	%f51, [%rd26];
	fma.rn.f32 	%f67, %f50, %f51, %f49;
	add.s32 	%r46, %r46, 4;
$L__BB0_8:
	setp.eq.s32 	%p11, %r19, 0;
	@%p11 bra 	$L__BB0_13;
	setp.eq.s32 	%p12, %r19, 1;
	@%p12 bra 	$L__BB0_11;
	add.s32 	%r33, %r46, %r6;
	add.s32 	%r34, %r46, %r5;
	mad.lo.s32 	%r35, %r34, %r25, %r3;
	mul.wide.s32 	%rd27, %r33, 4;
	add.s64 	%rd28, %rd2, %rd27;
	ld.global.f32 	%f53, [%rd28];
	mul.wide.s32 	%rd29, %r35, 4;
	add.s64 	%rd30, %rd1, %rd29;
	ld.global.f32 	%f54, [%rd30];
	fma.rn.f32 	%f55, %f53, %f54, %f67;
	ld.global.f32 	%f56, [%rd28+4];
	mul.wide.s32 	%rd31, %r25, 4;
	add.s64 	%rd32, %rd30, %rd31;
	ld.global.f32 	%f57, [%rd32];
	fma.rn.f32 	%f67, %f56, %f57, %f55;
	add.s32 	%r46, %r46, 2;
$L__BB0_11:
	and.b32  	%r36, %r26, 1;
	setp.eq.b32 	%p13, %r36, 1;
	not.pred 	%p14, %p13;
	@%p14 bra 	$L__BB0_13;
	add.s32 	%r37, %r46, %r6;
	add.s32 	%r38, %r46, %r5;
	mad.lo.s32 	%r39, %r38, %r25, %r3;
	mul.wide.s32 	%rd33, %r37, 4;
	add.s64 	%rd34, %rd2, %rd33;
	ld.global.f32 	%f58, [%rd34];
	mul.wide.s32 	%rd35, %r39, 4;
	add.s64 	%rd36, %rd1, %rd35;
	ld.global.f32 	%f59, [%rd36];
	fma.rn.f32 	%f67, %f58, %f59, %f67;
$L__BB0_13:
	add.s32 	%r40, %r4, %r2;
	mad.lo.s32 	%r41, %r40, %r25, %r3;
	cvta.to.global.u64 	%rd37, %rd4;
	mul.wide.u32 	%rd38, %r41, 4;
	add.s64 	%rd39, %rd37, %rd38;
	st.global.f32 	[%rd39], %f67;
$L__BB0_14:
	ret;

}


// ===== COMPILED SASS (sm_100) =====

	.target	sm_100

	.elftype	@"ET_EXEC"


//--------------------- .note.nv.tkinfo           --------------------------
	.section	.note.nv.tkinfo,"",@"SHT_NOTE"
	.sectionflags	@"SHF_NOTE_NV_TKINFO"
	.tkinfo
        /*0018*/ 	.word	0x00000002
        /*0030*/ 	.string	""
        /*0030*/ 	.string	"ptxas"
        /*0030*/ 	.string	"Cuda compilation tools, release 13.0, V13.0.88"
        /*0030*/ 	.string	"Build cuda_13.0.r13.0/compiler.36424714_0"
        /*0030*/ 	.string	"-arch sm_100 -m 64 "



//--------------------- .note.nv.cuinfo           --------------------------
	.section	.note.nv.cuinfo,"",@"SHT_NOTE"
	.sectionflags	@"SHF_NOTE_NV_CUINFO"
        /*0018*/ 	.short	0x0002
        /*001a*/ 	.short	0x0064
        /*001c*/ 	.short	0x0082
	.zero		2


//--------------------- .nv.info                  --------------------------
	.section	.nv.info,"",@"SHT_CUDA_INFO"
	.align	4


	//----- nvinfo : EIATTR_REGCOUNT
	.align		4
        /*0000*/ 	.byte	0x04, 0x2f
        /*0002*/ 	.short	(.L_1 - .L_0)
	.align		4
.L_0:
        /*0004*/ 	.word	index@(_Z17group_gemm_kernelPKfS0_Pfiiii)
        /*0008*/ 	.word	0x00000020


	//----- nvinfo : EIATTR_FRAME_SIZE
	.align		4
.L_1:
        /*000c*/ 	.byte	0x04, 0x11
        /*000e*/ 	.short	(.L_3 - .L_2)
	.align		4
.L_2:
        /*0010*/ 	.word	index@(_Z17group_gemm_kernelPKfS0_Pfiiii)
        /*0014*/ 	.word	0x00000000


	//----- nvinfo : EIATTR_MIN_STACK_SIZE
	.align		4
.L_3:
        /*0018*/ 	.byte	0x04, 0x12
        /*001a*/ 	.short	(.L_5 - .L_4)
	.align		4
.L_4:
        /*001c*/ 	.word	index@(_Z17group_gemm_kernelPKfS0_Pfiiii)
        /*0020*/ 	.word	0x00000000
.L_5:


//--------------------- .nv.compat                --------------------------
	.section	.nv.compat,"",@"SHT_CUDA_COMPAT_INFO"
	.align	4
        /*0000*/ 	.byte	0x02, 0x09, 0x00, 0x00, 0x02, 0x02, 0x01, 0x00, 0x02, 0x05, 0x05, 0x00, 0x03, 0x07, 0x01, 0x01
        /*0010*/ 	.byte	0x02, 0x03, 0x00, 0x00, 0x02, 0x06, 0x01, 0x00, 0x04, 0x0b, 0x08, 0x00, 0x09, 0x00, 0x00, 0x00
        /*0020*/ 	.byte	0x00, 0x00, 0x00, 0x00


//--------------------- .nv.info._Z17group_gemm_kernelPKfS0_Pfiiii --------------------------
	.section	.nv.info._Z17group_gemm_kernelPKfS0_Pfiiii,"",@"SHT_CUDA_INFO"
	.sectionflags	@""
	.align	4


	//----- nvinfo : EIATTR_CUDA_API_VERSION
	.align		4
        /*0000*/ 	.byte	0x04, 0x37
        /*0002*/ 	.short	(.L_7 - .L_6)
.L_6:
        /*0004*/ 	.word	0x00000082


	//----- nvinfo : EIATTR_KPARAM_INFO
	.align		4
.L_7:
        /*0008*/ 	.byte	0x04, 0x17
        /*000a*/ 	.short	(.L_9 - .L_8)
.L_8:
        /*000c*/ 	.word	0x00000000
        /*0010*/ 	.short	0x0006
        /*0012*/ 	.short	0x0024
        /*0014*/ 	.byte	0x00, 0xf0, 0x11, 0x00


	//----- nvinfo : EIATTR_KPARAM_INFO
	.align		4
.L_9:
        /*0018*/ 	.byte	0x04, 0x17
        /*001a*/ 	.short	(.L_11 - .L_10)
.L_10:
        /*001c*/ 	.word	0x00000000
        /*0020*/ 	.short	0x0005
        /*0022*/ 	.short	0x0020
        /*0024*/ 	.byte	0x00, 0xf0, 0x11, 0x00


	//----- nvinfo : EIATTR_KPARAM_INFO
	.align		4
.L_11:
        /*0028*/ 	.byte	0x04, 0x17
        /*002a*/ 	.short	(.L_13 - .L_12)
.L_12:
        /*002c*/ 	.word	0x00000000
        /*0030*/ 	.short	0x0004
        /*0032*/ 	.short	0x001c
        /*0034*/ 	.byte	0x00, 0xf0, 0x11, 0x00


	//----- nvinfo : EIATTR_KPARAM_INFO
	.align		4
.L_13:
        /*0038*/ 	.byte	0x04, 0x17
        /*003a*/ 	.short	(.L_15 - .L_14)
.L_14:
        /*003c*/ 	.word	0x00000000
        /*0040*/ 	.short	0x0003
        /*0042*/ 	.short	0x0018
        /*0044*/ 	.byte	0x00, 0xf0, 0x11, 0x00


	//----- nvinfo : EIATTR_KPARAM_INFO
	.align		4
.L_15:
        /*0048*/ 	.byte	0x04, 0x17
        /*004a*/ 	.short	(.L_17 - .L_16)
.L_16:
        /*004c*/ 	.word	0x00000000
        /*0050*/ 	.short	0x0002
        /*0052*/ 	.short	0x0010
        /*0054*/ 	.byte	0x00, 0xf5, 0x21, 0x00


	//----- nvinfo : EIATTR_KPARAM_INFO
	.align		4
.L_17:
        /*0058*/ 	.byte	0x04, 0x17
        /*005a*/ 	.short	(.L_19 - .L_18)
.L_18:
        /*005c*/ 	.word	0x00000000
        /*0060*/ 	.short	0x0001
        /*0062*/ 	.short	0x0008
        /*0064*/ 	.byte	0x00, 0xf5, 0x21, 0x00


	//----- nvinfo : EIATTR_KPARAM_INFO
	.align		4
.L_19:
        /*0068*/ 	.byte	0x04, 0x17
        /*006a*/ 	.short	(.L_21 - .L_20)
.L_20:
        /*006c*/ 	.word	0x00000000
        /*0070*/ 	.short	0x0000
        /*0072*/ 	.short	0x0000
        /*0074*/ 	.byte	0x00, 0xf5, 0x21, 0x00


	//----- nvinfo : EIATTR_SPARSE_MMA_MASK
	.align		4
.L_21:
        /*0078*/ 	.byte	0x03, 0x50
        /*007a*/ 	.short	0x0000


	//----- nvinfo : EIATTR_MAXREG_COUNT
	.align		4
        /*007c*/ 	.byte	0x03, 0x1b
        /*007e*/ 	.short	0x00ff


	//----- nvinfo : EIATTR_MERCURY_ISA_VERSION
	.align		4
        /*0080*/ 	.byte	0x03, 0x5f
        /*0082*/ 	.short	0x0101


	//----- nvinfo : EIATTR_VRC_CTA_INIT_COUNT
	.align		4
        /*0084*/ 	.byte	0x02, 0x4a
	.zero		1
	.zero		1


	//----- nvinfo : EIATTR_EXIT_INSTR_OFFSETS
	.align		4
        /*0088*/ 	.byte	0x04, 0x1c
        /*008a*/ 	.short	(.L_23 - .L_22)


	//   ....[0]....
.L_22:
        /*008c*/ 	.word	0x00000090


	//   ....[1]....
        /*0090*/ 	.word	0x00000870


	//----- nvinfo : EIATTR_CBANK_PARAM_SIZE
	.align		4
.L_23:
        /*0094*/ 	.byte	0x03, 0x19
        /*0096*/ 	.short	0x0028


	//----- nvinfo : EIATTR_PARAM_CBANK
	.align		4
        /*0098*/ 	.byte	0x04, 0x0a
        /*009a*/ 	.short	(.L_25 - .L_24)
	.align		4
.L_24:
        /*009c*/ 	.word	index@(.nv.constant0._Z17group_gemm_kernelPKfS0_Pfiiii)
        /*00a0*/ 	.short	0x0380
        /*00a2*/ 	.short	0x0028


	//----- nvinfo : EIATTR_SW_WAR
	.align		4
.L_25:
        /*00a4*/ 	.byte	0x04, 0x36
        /*00a6*/ 	.short	(.L_27 - .L_26)
.L_26:
        /*00a8*/ 	.word	0x00000008
.L_27:


//--------------------- .nv.callgraph             --------------------------
	.section	.nv.callgraph,"",@"SHT_CUDA_CALLGRAPH"
	.align	4
	.sectionentsize	8
	.align		4
        /*0000*/ 	.word	0x00000000
	.align		4
        /*0004*/ 	.word	0xffffffff
	.align		4
        /*0008*/ 	.word	0x00000000
	.align		4
        /*000c*/ 	.word	0xfffffffe
	.align		4
        /*0010*/ 	.word	0x00000000
	.align		4
        /*0014*/ 	.word	0xfffffffd
	.align		4
        /*0018*/ 	.word	0x00000000
	.align		4
        /*001c*/ 	.word	0xfffffffc


//--------------------- .text._Z17group_gemm_kernelPKfS0_Pfiiii --------------------------
	.section	.text._Z17group_gemm_kernelPKfS0_Pfiiii,"ax",@progbits
	.align	128
        .global         _Z17group_gemm_kernelPKfS0_Pfiiii
        .type           _Z17group_gemm_kernelPKfS0_Pfiiii,@function
        .size           _Z17group_gemm_kernelPKfS0_Pfiiii,(.L_x_5 - _Z17group_gemm_kernelPKfS0_Pfiiii)
        .other          _Z17group_gemm_kernelPKfS0_Pfiiii,@"STO_CUDA_ENTRY STV_DEFAULT"
_Z17group_gemm_kernelPKfS0_Pfiiii:
.text._Z17group_gemm_kernelPKfS0_Pfiiii:
[----:B------:R-:W-:Y:S01]  /*0000*/  LDC R1, c[0x0][0x37c] ;  /* 0x0000df00ff017b82 */ /* 0x000fe20000000800 */
[----:B------:R-:W0:Y:S07]  /*0010*/  S2R R0, SR_CTAID.Y ;  /* 0x0000000000007919 */ /* 0x000e2e0000002600 */
[----:B------:R-:W0:Y:S01]  /*0020*/  LDC.64 R4, c[0x0][0x398] ;  /* 0x0000e600ff047b82 */ /* 0x000e220000000a00 */
[----:B------:R-:W1:Y:S07]  /*0030*/  S2R R2, SR_TID.X ;  /* 0x0000000000027919 */ /* 0x000e6e0000002100 */
[----:B------:R-:W2:Y:S08]  /*0040*/  S2UR UR6, SR_CTAID.X ;  /* 0x00000000000679c3 */ /* 0x000eb00000002500 */
[----:B------:R-:W1:Y:S01]  /*0050*/  LDC R3, c[0x0][0x3a0] ;  /* 0x0000e800ff037b82 */ /* 0x000e620000000800 */
[----:B0-----:R-:W-:-:S04]  /*0060*/  ISETP.GE.AND P0, PT, R0, R5, PT ;  /* 0x000000050000720c */ /* 0x001fc80003f06270 */
[----:B--2---:R-:W-:-:S04]  /*0070*/  ISETP.LE.OR P0, PT, R4, UR6, P0 ;  /* 0x0000000604007c0c */ /* 0x004fc80008703670 */
[----:B-1----:R-:W-:-:S13]  /*0080*/  ISETP.GE.OR P0, PT, R2, R3, P0 ;  /* 0x000000030200720c */ /* 0x002fda0000706670 */
[----:B------:R-:W-:Y:S05]  /*0090*/  @P0 EXIT ;  /* 0x000000000000094d */ /* 0x000fea0003800000 */
[----:B------:R-:W0:Y:S01]  /*00a0*/  LDC R4, c[0x0][0x3a4] ;  /* 0x0000e900ff047b82 */ /* 0x000e220000000800 */
[----:B------:R-:W1:Y:S01]  /*00b0*/  LDCU.64 UR8, c[0x0][0x358] ;  /* 0x00006b00ff0877ac */ /* 0x000e620008000a00 */
[----:B------:R-:W-:Y:S01]  /*00c0*/  HFMA2 R29, -RZ, RZ, 0, 0 ;  /* 0x00000000ff1d7431 */ /* 0x000fe200000001ff */
[----:B0-----:R-:W-:-:S13]  /*00d0*/  ISETP.GE.AND P0, PT, R4, 0x1, PT ;  /* 0x000000010400780c */ /* 0x001fda0003f06270 */
[----:B-1----:R-:W-:Y:S05]  /*00e0*/  @!P0 BRA `(.L_x_0) ;  /* 0x0000000400cc8947 */ /* 0x002fea0003800000 */
[C---:B------:R-:W-:Y:S01]  /*00f0*/  ISETP.GE.U32.AND P1, PT, R4.reuse, 0x8, PT ;  /* 0x000000080400780c */ /* 0x040fe20003f26070 */
[----:B------:R-:W-:Y:S01]  /*0100*/  IMAD R11, R5, UR6, R0 ;  /* 0x00000006050b7c24 */ /* 0x000fe2000f8e0200 */
[C---:B------:R-:W-:Y:S01]  /*0110*/  LOP3.LUT R7, R4.reuse, 0x7, RZ, 0xc0, !PT ;  /* 0x0000000704077812 */ /* 0x040fe200078ec0ff */
[----:B------:R-:W-:Y:S01]  /*0120*/  IMAD R8, R4, UR6, RZ ;  /* 0x0000000604087c24 */ /* 0x000fe2000f8e02ff */
[----:B------:R-:W-:Y:S01]  /*0130*/  MOV R29, RZ ;  /* 0x000000ff001d7202 */ /* 0x000fe20000000f00 */
[----:B------:R-:W-:Y:S01]  /*0140*/  IMAD R10, R11, R4, RZ ;  /* 0x000000040b0a7224 */ /* 0x000fe200078e02ff */
[----:B------:R-:W-:Y:S02]  /*0150*/  ISETP.NE.AND P0, PT, R7, RZ, PT ;  /* 0x000000ff0700720c */ /* 0x000fe40003f05270 */
[----:B------:R-:W-:-:S05]  /*0160*/  MOV R9, RZ ;  /* 0x000000ff00097202 */ /* 0x000fca0000000f00 */
[----:B------:R-:W-:Y:S06]  /*0170*/  @!P1 BRA `(.L_x_1) ;  /* 0x0000000000c49947 */ /* 0x000fec0003800000 */
[----:B------:R-:W0:Y:S01]  /*0180*/  LDCU.64 UR4, c[0x0][0x380] ;  /* 0x00007000ff0477ac */ /* 0x000e220008000a00 */
[----:B------:R-:W-:Y:S01]  /*0190*/  LOP3.LUT R9, R4, 0x7ffffff8, RZ, 0xc0, !PT ;  /* 0x7ffffff804097812 */ /* 0x000fe200078ec0ff */
[----:B------:R-:W-:Y:S01]  /*01a0*/  IMAD R12, R8, R3, R2 ;  /* 0x00000003080c7224 */ /* 0x000fe200078e0202 */
[----:B------:R-:W-:Y:S02]  /*01b0*/  MOV R29, RZ ;  /* 0x000000ff001d7202 */ /* 0x000fe40000000f00 */
[----:B------:R-:W-:Y:S02]  /*01c0*/  MOV R6, R10 ;  /* 0x0000000a00067202 */ /* 0x000fe40000000f00 */
[----:B------:R-:W-:Y:S01]  /*01d0*/  IADD3 R11, PT, PT, -R9, RZ, RZ ;  /* 0x000000ff090b7210 */ /* 0x000fe20007ffe1ff */
[----:B0-----:R-:W-:-:S04]  /*01e0*/  UIADD3 UR4, UP0, UPT, UR4, 0x10, URZ ;  /* 0x0000001004047890 */ /* 0x001fc8000ff1e0ff */
[----:B------:R-:W-:-:S12]  /*01f0*/  UIADD3.X UR5, UPT, UPT, URZ, UR5, URZ, UP0, !UPT ;  /* 0x00000005ff057290 */ /* 0x000fd800087fe4ff */
.L_x_2:
[----:B------:R-:W0:Y:S01]  /*0200*/  LDC.64 R22, c[0x0][0x388] ;  /* 0x0000e200ff167b82 */ /* 0x000e220000000a00 */
[----:B------:R-:W-:Y:S02]  /*0210*/  MOV R14, UR4 ;  /* 0x00000004000e7c02 */ /* 0x000fe40008000f00 */
[----:B------:R-:W-:-:S03]  /*0220*/  MOV R15, UR5 ;  /* 0x00000005000f7c02 */ /* 0x000fc60008000f00 */
[----:B------:R-:W-:-:S05]  /*0230*/  IMAD.WIDE R14, R6, 0x4, R14 ;  /* 0x00000004060e7825 */ /* 0x000fca00078e020e */
[----:B------:R-:W2:Y:S04]  /*0240*/  LDG.E R24, desc[UR8][R14.64+-0x10] ;  /* 0xfffff0080e187981 */ /* 0x000ea8000c1e1900 */
[----:B------:R-:W3:Y:S04]  /*0250*/  LDG.E R13, desc[UR8][R14.64+-0xc] ;  /* 0xfffff4080e0d7981 */ /* 0x000ee8000c1e1900 */
[----:B------:R-:W4:Y:S01]  /*0260*/  LDG.E R28, desc[UR8][R14.64+-0x8] ;  /* 0xfffff8080e1c7981 */ /* 0x000f22000c1e1900 */
[----:B0-----:R-:W-:-:S05]  /*0270*/  IMAD.WIDE R22, R12, 0x4, R22 ;  /* 0x000000040c167825 */ /* 0x001fca00078e0216 */
[----:B------:R0:W2:Y:S02]  /*0280*/  LDG.E R25, desc[UR8][R22.64] ;  /* 0x0000000816197981 */ /* 0x0000a4000c1e1900 */
[----:B0-----:R-:W-:-:S05]  /*0290*/  IMAD.WIDE R22, R3, 0x4, R22 ;  /* 0x0000000403167825 */ /* 0x001fca00078e0216 */
[----:B------:R-:W3:Y:S01]  /*02a0*/  LDG.E R26, desc[UR8][R22.64] ;  /* 0x00000008161a7981 */ /* 0x000ee2000c1e1900 */
[----:B------:R-:W-:-:S05]  /*02b0*/  IMAD.WIDE R18, R3, 0x4, R22 ;  /* 0x0000000403127825 */ /* 0x000fca00078e0216 */
[----:B------:R2:W4:Y:S01]  /*02c0*/  LDG.E R27, desc[UR8][R18.64] ;  /* 0x00000008121b7981 */ /* 0x000522000c1e1900 */
[----:B------:R-:W-:-:S03]  /*02d0*/  IMAD.WIDE R16, R3, 0x4, R18 ;  /* 0x0000000403107825 */ /* 0x000fc600078e0212 */
[----:B------:R-:W5:Y:S01]  /*02e0*/  LDG.E R23, desc[UR8][R14.64+0x8] ;  /* 0x000008080e177981 */ /* 0x000f62000c1e1900 */
[----:B------:R-:W-:-:S03]  /*02f0*/  IMAD.WIDE R20, R3, 0x4, R16 ;  /* 0x0000000403147825 */ /* 0x000fc600078e0210 */
[----:B------:R-:W5:Y:S04]  /*0300*/  LDG.E R16, desc[UR8][R16.64] ;  /* 0x0000000810107981 */ /* 0x000f68000c1e1900 */
[----:B------:R-:W5:Y:S01]  /*0310*/  LDG.E R17, desc[UR8][R14.64+-0x4] ;  /* 0xfffffc080e117981 */ /* 0x000f62000c1e1900 */
[----:B--2---:R-:W-:Y:S01]  /*0320*/  FFMA R18, R24, R25, R29 ;  /* 0x0000001918127223 */ /* 0x004fe2000000001d */
[----:B------:R-:W-:Y:S02]  /*0330*/  IMAD.WIDE R24, R3, 0x4, R20 ;  /* 0x0000000403187825 */ /* 0x000fe400078e0214 */
[----:B------:R0:W2:Y:S04]  /*0340*/  LDG.E R29, desc[UR8][R20.64] ;  /* 0x00000008141d7981 */ /* 0x0000a8000c1e1900 */
[----:B------:R-:W2:Y:S01]  /*0350*/  LDG.E R22, desc[UR8][R24.64] ;  /* 0x0000000818167981 */ /* 0x000ea2000c1e1900 */
[----:B---3--:R-:W-:Y:S01]  /*0360*/  FFMA R13, R13, R26, R18 ;  /* 0x0000001a0d0d7223 */ /* 0x008fe20000000012 */
[----:B------:R-:W-:-:S02]  /*0370*/  IMAD.WIDE R18, R3, 0x4, R24 ;  /* 0x0000000403127825 */ /* 0x000fc400078e0218 */
[----:B------:R-:W2:Y:S04]  /*0380*/  LDG.E R26, desc[UR8][R14.64] ;  /* 0x000000080e1a7981 */ /* 0x000ea8000c1e1900 */
[----:B------:R-:W3:Y:S01]  /*0390*/  LDG.E R25, desc[UR8][R14.64+0x4] ;  /* 0x000004080e197981 */ /* 0x000ee2000c1e1900 */
[----:B0-----:R-:W-:-:S03]  /*03a0*/  IMAD.WIDE R20, R3, 0x4, R18 ;  /* 0x0000000403147825 */ /* 0x001fc600078e0212 */
[----:B------:R-:W3:Y:S04]  /*03b0*/  LDG.E R24, desc[UR8][R14.64+0xc] ;  /* 0x00000c080e187981 */ /* 0x000ee8000c1e1900 */
[----:B------:R-:W3:Y:S04]  /*03c0*/  LDG.E R21, desc[UR8][R20.64] ;  /* 0x0000000814157981 */ /* 0x000ee8000c1e1900 */
[----:B------:R-:W3:Y:S01]  /*03d0*/  LDG.E R14, desc[UR8][R18.64] ;  /* 0x00000008120e7981 */ /* 0x000ee2000c1e1900 */
[----:B----4-:R-:W-:Y:S01]  /*03e0*/  FFMA R28, R28, R27, R13 ;  /* 0x0000001b1c1c7223 */ /* 0x010fe2000000000d */
[----:B------:R-:W-:-:S03]  /*03f0*/  IADD3 R11, PT, PT, R11, 0x8, RZ ;  /* 0x000000080b0b7810 */ /* 0x000fc60007ffe0ff */
[----:B-----5:R-:W-:Y:S01]  /*0400*/  FFMA R17, R17, R16, R28 ;  /* 0x0000001011117223 */ /* 0x020fe2000000001c */
[----:B------:R-:W-:Y:S02]  /*0410*/  ISETP.NE.AND P1, PT, R11, RZ, PT ;  /* 0x000000ff0b00720c */ /* 0x000fe40003f25270 */
[----:B------:R-:W-:Y:S02]  /*0420*/  LEA R12, R3, R12, 0x3 ;  /* 0x0000000c030c7211 */ /* 0x000fe400078e18ff */
[----:B------:R-:W-:Y:S01]  /*0430*/  IADD3 R6, PT, PT, R6, 0x8, RZ ;  /* 0x0000000806067810 */ /* 0x000fe20007ffe0ff */
[----:B--2---:R-:W-:-:S04]  /*0440*/  FFMA R26, R26, R29, R17 ;  /* 0x0000001d1a1a7223 */ /* 0x004fc80000000011 */
[----:B---3--:R-:W-:-:S04]  /*0450*/  FFMA R22, R25, R22, R26 ;  /* 0x0000001619167223 */ /* 0x008fc8000000001a */
[----:B------:R-:W-:-:S04]  /*0460*/  FFMA R23, R23, R14, R22 ;  /* 0x0000000e17177223 */ /* 0x000fc80000000016 */
[----:B------:R-:W-:Y:S01]  /*0470*/  FFMA R29, R24, R21, R23 ;  /* 0x00000015181d7223 */ /* 0x000fe20000000017 */
[----:B------:R-:W-:Y:S06]  /*0480*/  @P1 BRA `(.L_x_2) ;  /* 0xfffffffc005c1947 */ /* 0x000fec000383ffff */
.L_x_1:
[----:B------:R-:W-:Y:S05]  /*0490*/  @!P0 BRA `(.L_x_0) ;  /* 0x0000000000e08947 */ /* 0x000fea0003800000 */
[----:B------:R-:W-:Y:S02]  /*04a0*/  ISETP.GE.U32.AND P0, PT, R7, 0x4, PT ;  /* 0x000000040700780c */ /* 0x000fe40003f06070 */
[----:B------:R-:W-:-:S04]  /*04b0*/  LOP3.LUT R20, R4, 0x3, RZ, 0xc0, !PT ;  /* 0x0000000304147812 */ /* 0x000fc800078ec0ff */
[----:B------:R-:W-:-:S07]  /*04c0*/  ISETP.NE.AND P1, PT, R20, RZ, PT ;  /* 0x000000ff1400720c */ /* 0x000fce0003f25270 */
[----:B------:R-:W-:Y:S06]  /*04d0*/  @!P0 BRA `(.L_x_3) ;  /* 0x00000000005c8947 */ /* 0x000fec0003800000 */
[----:B------:R-:W0:Y:S01]  /*04e0*/  LDC.64 R12, c[0x0][0x388] ;  /* 0x0000e200ff0c7b82 */ /* 0x000e220000000a00 */
[----:B------:R-:W-:-:S05]  /*04f0*/  IADD3 R11, PT, PT, R8, R9, RZ ;  /* 0x00000009080b7210 */ /* 0x000fca0007ffe0ff */
[----:B------:R-:W-:Y:S01]  /*0500*/  IMAD R15, R11, R3, R2 ;  /* 0x000000030b0f7224 */ /* 0x000fe200078e0202 */
[----:B------:R-:W-:Y:S01]  /*0510*/  IADD3 R11, PT, PT, R10, R9, RZ ;  /* 0x000000090a0b7210 */ /* 0x000fe20007ffe0ff */
[----:B------:R-:W1:Y:S02]  /*0520*/  LDC.64 R6, c[0x0][0x380] ;  /* 0x0000e000ff067b82 */ /* 0x000e640000000a00 */
[----:B0-----:R-:W-:-:S04]  /*0530*/  IMAD.WIDE R12, R15, 0x4, R12 ;  /* 0x000000040f0c7825 */ /* 0x001fc800078e020c */
[----:B------:R-:W-:Y:S02]  /*0540*/  IMAD.WIDE R14, R3, 0x4, R12 ;  /* 0x00000004030e7825 */ /* 0x000fe400078e020c */
[----:B------:R-:W2:Y:S02]  /*0550*/  LDG.E R12, desc[UR8][R12.64] ;  /* 0x000000080c0c7981 */ /* 0x000ea4000c1e1900 */
[----:B-1----:R-:W-:-:S04]  /*0560*/  IMAD.WIDE R6, R11, 0x4, R6 ;  /* 0x000000040b067825 */ /* 0x002fc800078e0206 */
[C---:B------:R-:W-:Y:S01]  /*0570*/  IMAD.WIDE R16, R3.reuse, 0x4, R14 ;  /* 0x0000000403107825 */ /* 0x040fe200078e020e */
[----:B------:R-:W2:Y:S04]  /*0580*/  LDG.E R22, desc[UR8][R6.64] ;  /* 0x0000000806167981 */ /* 0x000ea8000c1e1900 */
[----:B------:R-:W3:Y:S01]  /*0590*/  LDG.E R14, desc[UR8][R14.64] ;  /* 0x000000080e0e7981 */ /* 0x000ee2000c1e1900 */
[----:B------:R-:W-:-:S03]  /*05a0*/  IMAD.WIDE R18, R3, 0x4, R16 ;  /* 0x0000000403127825 */ /* 0x000fc600078e0210 */
[----:B------:R-:W3:Y:S04]  /*05b0*/  LDG.E R11, desc[UR8][R6.64+0x4] ;  /* 0x00000408060b7981 */ /* 0x000ee8000c1e1900 */
[----:B------:R-:W4:Y:S04]  /*05c0*/  LDG.E R21, desc[UR8][R16.64] ;  /* 0x0000000810157981 */ /* 0x000f28000c1e1900 */
[----:B------:R-:W4:Y:S04]  /*05d0*/  LDG.E R24, desc[UR8][R6.64+0x8] ;  /* 0x0000080806187981 */ /* 0x000f28000c1e1900 */
[----:B------:R-:W5:Y:S04]  /*05e0*/  LDG.E R26, desc[UR8][R6.64+0xc] ;  /* 0x00000c08061a7981 */ /* 0x000f68000c1e1900 */
[----:B------:R-:W5:Y:S01]  /*05f0*/  LDG.E R18, desc[UR8][R18.64] ;  /* 0x0000000812127981 */ /* 0x000f62000c1e1900 */
[----:B------:R-:W-:Y:S01]  /*0600*/  IADD3 R9, PT, PT, R9, 0x4, RZ ;  /* 0x0000000409097810 */ /* 0x000fe20007ffe0ff */
[----:B--2---:R-:W-:-:S04]  /*0610*/  FFMA R22, R22, R12, R29 ;  /* 0x0000000c16167223 */ /* 0x004fc8000000001d */
[----:B---3--:R-:W-:-:S04]  /*0620*/  FFMA R11, R11, R14, R22 ;  /* 0x0000000e0b0b7223 */ /* 0x008fc80000000016 */
[----:B----4-:R-:W-:-:S04]  /*0630*/  FFMA R11, R24, R21, R11 ;  /* 0x00000015180b7223 */ /* 0x010fc8000000000b */
[----:B-----5:R-:W-:-:S07]  /*0640*/  FFMA R29, R26, R18, R11 ;  /* 0x000000121a1d7223 */ /* 0x020fce000000000b */
.L_x_3:
[----:B------:R-:W-:Y:S05]  /*0650*/  @!P1 BRA `(.L_x_0) ;  /* 0x0000000000709947 */ /* 0x000fea0003800000 */
[----:B------:R-:W0:Y:S01]  /*0660*/  LDC.64 R14, c[0x0][0x388] ;  /* 0x0000e200ff0e7b82 */ /* 0x000e220000000a00 */
[----:B------:R-:W-:Y:S02]  /*0670*/  ISETP.NE.AND P0, PT, R20, 0x1, PT ;  /* 0x000000011400780c */ /* 0x000fe40003f05270 */
[----:B------:R-:W-:-:S04]  /*0680*/  LOP3.LUT R4, R4, 0x1, RZ, 0xc0, !PT ;  /* 0x0000000104047812 */ /* 0x000fc800078ec0ff */
[----:B------:R-:W-:Y:S01]  /*0690*/  ISETP.NE.U32.AND P1, PT, R4, 0x1, PT ;  /* 0x000000010400780c */ /* 0x000fe20003f25070 */
[----:B------:R-:W1:Y:S06]  /*06a0*/  LDC.64 R16, c[0x0][0x380] ;  /* 0x0000e000ff107b82 */ /* 0x000e6c0000000a00 */
[-C--:B------:R-:W-:Y:S02]  /*06b0*/  @P0 IADD3 R4, PT, PT, R8, R9.reuse, RZ ;  /* 0x0000000908040210 */ /* 0x080fe40007ffe0ff */
[----:B------:R-:W2:Y:S01]  /*06c0*/  LDC.64 R6, c[0x0][0x380] ;  /* 0x0000e000ff067b82 */ /* 0x000ea20000000a00 */
[----:B------:R-:W-:-:S02]  /*06d0*/  @P0 IADD3 R11, PT, PT, R10, R9, RZ ;  /* 0x000000090a0b0210 */ /* 0x000fc40007ffe0ff */
[----:B------:R-:W-:Y:S01]  /*06e0*/  @P0 IADD3 R9, PT, PT, R9, 0x2, RZ ;  /* 0x0000000209090810 */ /* 0x000fe20007ffe0ff */
[----:B------:R-:W-:-:S03]  /*06f0*/  @P0 IMAD R19, R4, R3, R2 ;  /* 0x0000000304130224 */ /* 0x000fc600078e0202 */
[----:B------:R-:W-:Y:S01]  /*0700*/  @!P1 IADD3 R8, PT, PT, R8, R9, RZ ;  /* 0x0000000908089210 */ /* 0x000fe20007ffe0ff */
[----:B------:R-:W3:Y:S01]  /*0710*/  LDC.64 R12, c[0x0][0x388] ;  /* 0x0000e200ff0c7b82 */ /* 0x000ee20000000a00 */
[----:B0-----:R-:W-:-:S04]  /*0720*/  @P0 IMAD.WIDE R14, R19, 0x4, R14 ;  /* 0x00000004130e0825 */ /* 0x001fc800078e020e */
[----:B------:R-:W-:Y:S02]  /*0730*/  @!P1 IMAD R19, R8, R3, R2 ;  /* 0x0000000308139224 */ /* 0x000fe400078e0202 */
[----:B-1----:R-:W-:Y:S01]  /*0740*/  @P0 IMAD.WIDE R16, R11, 0x4, R16 ;  /* 0x000000040b100825 */ /* 0x002fe200078e0210 */
[----:B------:R-:W-:Y:S02]  /*0750*/  @!P1 IADD3 R11, PT, PT, R10, R9, RZ ;  /* 0x000000090a0b9210 */ /* 0x000fe40007ffe0ff */
[----:B------:R-:W4:Y:S01]  /*0760*/  @P0 LDG.E R10, desc[UR8][R14.64] ;  /* 0x000000080e0a0981 */ /* 0x000f22000c1e1900 */
[----:B------:R-:W-:-:S03]  /*0770*/  @P0 IMAD.WIDE R8, R3, 0x4, R14 ;  /* 0x0000000403080825 */ /* 0x000fc600078e020e */
[----:B------:R-:W4:Y:S01]  /*0780*/  @P0 LDG.E R4, desc[UR8][R16.64] ;  /* 0x0000000810040981 */ /* 0x000f22000c1e1900 */
[----:B--2---:R-:W-:-:S03]  /*0790*/  @!P1 IMAD.WIDE R6, R11, 0x4, R6 ;  /* 0x000000040b069825 */ /* 0x004fc600078e0206 */
[----:B------:R-:W2:Y:S04]  /*07a0*/  @P0 LDG.E R21, desc[UR8][R16.64+0x4] ;  /* 0x0000040810150981 */ /* 0x000ea8000c1e1900 */
[----:B------:R-:W2:Y:S01]  /*07b0*/  @P0 LDG.E R8, desc[UR8][R8.64] ;  /* 0x0000000808080981 */ /* 0x000ea2000c1e1900 */
[----:B---3--:R-:W-:-:S03]  /*07c0*/  @!P1 IMAD.WIDE R12, R19, 0x4, R12 ;  /* 0x00000004130c9825 */ /* 0x008fc600078e020c */
[----:B------:R-:W3:Y:S04]  /*07d0*/  @!P1 LDG.E R6, desc[UR8][R6.64] ;  /* 0x0000000806069981 */ /* 0x000ee8000c1e1900 */
[----:B------:R-:W3:Y:S01]  /*07e0*/  @!P1 LDG.E R12, desc[UR8][R12.64] ;  /* 0x000000080c0c9981 */ /* 0x000ee2000c1e1900 */
[----:B----4-:R-:W-:-:S04]  /*07f0*/  @P0 FFMA R4, R4, R10, R29 ;  /* 0x0000000a04040223 */ /* 0x010fc8000000001d */
[----:B--2---:R-:W-:-:S04]  /*0800*/  @P0 FFMA R29, R21, R8, R4 ;  /* 0x00000008151d0223 */ /* 0x004fc80000000004 */
[----:B---3--:R-:W-:-:S07]  /*0810*/  @!P1 FFMA R29, R6, R12, R29 ;  /* 0x0000000c061d9223 */ /* 0x008fce000000001d */
.L_x_0:
[----:B------:R-:W0:Y:S01]  /*0820*/  LDC.64 R6, c[0x0][0x390] ;  /* 0x0000e400ff067b82 */ /* 0x000e220000000a00 */
[----:B------:R-:W-:-:S04]  /*0830*/  IMAD R0, R5, UR6, R0 ;  /* 0x0000000605007c24 */ /* 0x000fc8000f8e0200 */
[----:B------:R-:W-:-:S04]  /*0840*/  IMAD R3, R0, R3, R2 ;  /* 0x0000000300037224 */ /* 0x000fc800078e0202 */
[----:B0-----:R-:W-:-:S05]  /*0850*/  IMAD.WIDE.U32 R2, R3, 0x4, R6 ;  /* 0x0000000403027825 */ /* 0x001fca00078e0006 */
[----:B------:R-:W-:Y:S01]  /*0860*/  STG.E desc[UR8][R2.64], R29 ;  /* 0x0000001d02007986 */ /* 0x000fe2000c101908 */
[----:B------:R-:W-:Y:S05]  /*0870*/  EXIT ;  /* 0x000000000000794d */ /* 0x000fea0003800000 */
.L_x_4:
[----:B------:R-:W-:-:S00]  /*0880*/  BRA `(.L_x_4) ;  /* 0xfffffffc00fc7947 */ /* 0x000fc0000383ffff */
[----:B------:R-:W-:-:S00]  /*0890*/  NOP ;  /* 0x0000000000007918 */ /* 0x000fc00000000000 */
        /* <DEDUP_REMOVED lines=14> */
.L_x_5:


//--------------------- .nv.shared.reserved.0     --------------------------
	.section	.nv.shared.reserved.0,"aw",@nobits
	.weak		__nv_reservedSMEM_offset_0_alias
	.size		__nv_reservedSMEM_offset_0_alias, 0, 64
	.other		__nv_reservedSMEM_offset_0_alias,@"STO_CUDA_RESERVED_SHARED STV_DEFAULT"
__nv_reservedSMEM_offset_0_alias:
	.zero		0
	.zero		64


//--------------------- .nv.constant0._Z17group_gemm_kernelPKfS0_Pfiiii --------------------------
	.section	.nv.constant0._Z17group_gemm_kernelPKfS0_Pfiiii,"a",@progbits
	.sectionflags	@""
	.align	4
.nv.constant0._Z17group_gemm_kernelPKfS0_Pfiiii:
	.zero		936


//--------------------- SYMBOLS --------------------------

	.type		.nv.reservedSmem.offset0,@object
	.size		.nv.reservedSmem.offset0,0x4
